	.headerflags	@"EF_CUDA_TEXMODE_UNIFIED EF_CUDA_64BIT_ADDRESS EF_CUDA_ACCELERATORS EF_CUDA_SM90 EF_CUDA_VIRTUAL_SM(EF_CUDA_SM90)"
	.elftype	@"ET_EXEC"


//--------------------- .nv.info                  --------------------------
	.section	.nv.info,"",@"SHT_CUDA_INFO"
	.align	4


	//----- nvinfo : EIATTR_REGCOUNT
	.align		4
        /*0000*/ 	.byte	0x04, 0x2f
        /*0002*/ 	.short	(.L_1 - .L_0)
	.align		4
.L_0:
        /*0004*/ 	.word	index@(triton_poi_fused_cat_42)
        /*0008*/ 	.word	0x00000020


	//----- nvinfo : EIATTR_MIN_STACK_SIZE
	.align		4
.L_1:
        /*000c*/ 	.byte	0x04, 0x12
        /*000e*/ 	.short	(.L_3 - .L_2)
	.align		4
.L_2:
        /*0010*/ 	.word	index@(triton_poi_fused_cat_42)
        /*0014*/ 	.word	0x00000000


	//----- nvinfo : EIATTR_FRAME_SIZE
	.align		4
.L_3:
        /*0018*/ 	.byte	0x04, 0x11
        /*001a*/ 	.short	(.L_5 - .L_4)
	.align		4
.L_4:
        /*001c*/ 	.word	index@(triton_poi_fused_cat_42)
        /*0020*/ 	.word	0x00000000


	//----- nvinfo : EIATTR_MIN_STACK_SIZE
	.align		4
.L_5:
        /*0024*/ 	.byte	0x04, 0x12
        /*0026*/ 	.short	(.L_7 - .L_6)
	.align		4
.L_6:
        /*0028*/ 	.word	index@(triton_poi_fused_cat_42)
        /*002c*/ 	.word	0x00000000
.L_7:


//--------------------- .nv.info.triton_poi_fused_cat_42 --------------------------
	.section	.nv.info.triton_poi_fused_cat_42,"",@"SHT_CUDA_INFO"
	.sectionflags	@""
	.align	4


	//----- nvinfo : EIATTR_CUDA_API_VERSION
	.align		4
        /*0000*/ 	.byte	0x04, 0x37
        /*0002*/ 	.short	(.L_9 - .L_8)
.L_8:
        /*0004*/ 	.word	0x0000007c


	//----- nvinfo : EIATTR_KPARAM_INFO
	.align		4
.L_9:
        /*0008*/ 	.byte	0x04, 0x17
        /*000a*/ 	.short	(.L_11 - .L_10)
.L_10:
        /*000c*/ 	.word	0x00000000
        /*0010*/ 	.short	0x0009
        /*0012*/ 	.short	0x0048
        /*0014*/ 	.byte	0x00, 0xf0, 0x11, 0x00


	//----- nvinfo : EIATTR_KPARAM_INFO
	.align		4
.L_11:
        /*0018*/ 	.byte	0x04, 0x17
        /*001a*/ 	.short	(.L_13 - .L_12)
.L_12:
        /*001c*/ 	.word	0x00000000
        /*0020*/ 	.short	0x0008
        /*0022*/ 	.short	0x0040
        /*0024*/ 	.byte	0x00, 0xf4, 0x21, 0x00


	//----- nvinfo : EIATTR_KPARAM_INFO
	.align		4
.L_13:
        /*0028*/ 	.byte	0x04, 0x17
        /*002a*/ 	.short	(.L_15 - .L_14)
.L_14:
        /*002c*/ 	.word	0x00000000
        /*0030*/ 	.short	0x0007
        /*0032*/ 	.short	0x0038
        /*0034*/ 	.byte	0x00, 0xf4, 0x21, 0x00


	//----- nvinfo : EIATTR_KPARAM_INFO
	.align		4
.L_15:
        /*0038*/ 	.byte	0x04, 0x17
        /*003a*/ 	.short	(.L_17 - .L_16)
.L_16:
        /*003c*/ 	.word	0x00000000
        /*0040*/ 	.short	0x0006
        /*0042*/ 	.short	0x0030
        /*0044*/ 	.byte	0x00, 0xf4, 0x21, 0x00


	//----- nvinfo : EIATTR_KPARAM_INFO
	.align		4
.L_17:
        /*0048*/ 	.byte	0x04, 0x17
        /*004a*/ 	.short	(.L_19 - .L_18)
.L_18:
        /*004c*/ 	.word	0x00000000
        /*0050*/ 	.short	0x0005
        /*0052*/ 	.short	0x0028
        /*0054*/ 	.byte	0x00, 0xf4, 0x21, 0x00


	//----- nvinfo : EIATTR_KPARAM_INFO
	.align		4
.L_19:
        /*0058*/ 	.byte	0x04, 0x17
        /*005a*/ 	.short	(.L_21 - .L_20)
.L_20:
        /*005c*/ 	.word	0x00000000
        /*0060*/ 	.short	0x0004
        /*0062*/ 	.short	0x0020
        /*0064*/ 	.byte	0x00, 0xf4, 0x21, 0x00


	//----- nvinfo : EIATTR_KPARAM_INFO
	.align		4
.L_21:
        /*0068*/ 	.byte	0x04, 0x17
        /*006a*/ 	.short	(.L_23 - .L_22)
.L_22:
        /*006c*/ 	.word	0x00000000
        /*0070*/ 	.short	0x0003
        /*0072*/ 	.short	0x0018
        /*0074*/ 	.byte	0x00, 0xf4, 0x21, 0x00


	//----- nvinfo : EIATTR_KPARAM_INFO
	.align		4
.L_23:
        /*0078*/ 	.byte	0x04, 0x17
        /*007a*/ 	.short	(.L_25 - .L_24)
.L_24:
        /*007c*/ 	.word	0x00000000
        /*0080*/ 	.short	0x0002
        /*0082*/ 	.short	0x0010
        /*0084*/ 	.byte	0x00, 0xf4, 0x21, 0x00


	//----- nvinfo : EIATTR_KPARAM_INFO
	.align		4
.L_25:
        /*0088*/ 	.byte	0x04, 0x17
        /*008a*/ 	.short	(.L_27 - .L_26)
.L_26:
        /*008c*/ 	.word	0x00000000
        /*0090*/ 	.short	0x0001
        /*0092*/ 	.short	0x0008
        /*0094*/ 	.byte	0x00, 0xf4, 0x21, 0x00


	//----- nvinfo : EIATTR_KPARAM_INFO
	.align		4
.L_27:
        /*0098*/ 	.byte	0x04, 0x17
        /*009a*/ 	.short	(.L_29 - .L_28)
.L_28:
        /*009c*/ 	.word	0x00000000
        /*00a0*/ 	.short	0x0000
        /*00a2*/ 	.short	0x0000
        /*00a4*/ 	.byte	0x00, 0xf4, 0x21, 0x00


	//----- nvinfo : EIATTR_SPARSE_MMA_MASK
	.align		4
.L_29:
        /*00a8*/ 	.byte	0x03, 0x50
        /*00aa*/ 	.short	0x0000


	//----- nvinfo : EIATTR_MAXREG_COUNT
	.align		4
        /*00ac*/ 	.byte	0x03, 0x1b
        /*00ae*/ 	.short	0x00ff


	//----- nvinfo : EIATTR_EXIT_INSTR_OFFSETS
	.align		4
        /*00b0*/ 	.byte	0x04, 0x1c
        /*00b2*/ 	.short	(.L_31 - .L_30)


	//   ....[0]....
.L_30:
        /*00b4*/ 	.word	0x00000690


	//----- nvinfo : EIATTR_REQNTID
	.align		4
.L_31:
        /*00b8*/ 	.byte	0x04, 0x10
        /*00ba*/ 	.short	(.L_33 - .L_32)
.L_32:
        /*00bc*/ 	.word	0x00000100
        /*00c0*/ 	.word	0x00000001
        /*00c4*/ 	.word	0x00000001


	//----- nvinfo : EIATTR_CBANK_PARAM_SIZE
	.align		4
.L_33:
        /*00c8*/ 	.byte	0x03, 0x19
        /*00ca*/ 	.short	0x004c


	//----- nvinfo : EIATTR_PARAM_CBANK
	.align		4
        /*00cc*/ 	.byte	0x04, 0x0a
        /*00ce*/ 	.short	(.L_35 - .L_34)
	.align		4
.L_34:
        /*00d0*/ 	.word	index@(.nv.constant0.triton_poi_fused_cat_42)
        /*00d4*/ 	.short	0x0210
        /*00d6*/ 	.short	0x004c


	//----- nvinfo : EIATTR_SW_WAR
	.align		4
.L_35:
        /*00d8*/ 	.byte	0x04, 0x36
        /*00da*/ 	.short	(.L_37 - .L_36)
.L_36:
        /*00dc*/ 	.word	0x00000008
.L_37:


//--------------------- .nv.callgraph             --------------------------
	.section	.nv.callgraph,"",@"SHT_CUDA_CALLGRAPH"
	.align	4
	.sectionentsize	8
	.align		4
        /*0000*/ 	.word	0x00000000
	.align		4
        /*0004*/ 	.word	0xffffffff
	.align		4
        /*0008*/ 	.word	0x00000000
	.align		4
        /*000c*/ 	.word	0xfffffffe
	.align		4
        /*0010*/ 	.word	0x00000000
	.align		4
        /*0014*/ 	.word	0xfffffffd
	.align		4
        /*0018*/ 	.word	0x00000000
	.align		4
        /*001c*/ 	.word	0xfffffffc


//--------------------- .text.triton_poi_fused_cat_42 --------------------------
	.section	.text.triton_poi_fused_cat_42,"ax",@progbits
	.align	128
        .global         triton_poi_fused_cat_42
        .type           triton_poi_fused_cat_42,@function
        .size           triton_poi_fused_cat_42,(.L_x_1 - triton_poi_fused_cat_42)
        .other          triton_poi_fused_cat_42,@"STO_CUDA_ENTRY STV_DEFAULT"
triton_poi_fused_cat_42:
.text.triton_poi_fused_cat_42:
[----:B------:R-:W-:Y:S01]  /*0000*/  LDC R1, c[0x0][0x28] ;  /* 0x00000a00ff017b82 */ /* 0x000fe20000000800 */
[----:B------:R-:W1:Y:S07]  /*0010*/  S2R R0, SR_TID.X ;  /* 0x0000000000007919 */ /* 0x000e6e0000002100 */
[----:B------:R-:W2:Y:S01]  /*0020*/  LDC.64 R18, c[0x0][0x240] ;  /* 0x00009000ff127b82 */ /* 0x000ea20000000a00 */
[----:B------:R-:W-:Y:S01]  /*0030*/  ULDC.64 UR4, c[0x0][0x220] ;  /* 0x0000880000047ab9 */ /* 0x000fe20000000a00 */
[----:B------:R-:W-:Y:S01]  /*0040*/  ULDC.64 UR6, c[0x0][0x230] ;  /* 0x00008c0000067ab9 */ /* 0x000fe20000000a00 */
[----:B------:R-:W3:Y:S01]  /*0050*/  S2R R5, SR_CTAID.X ;  /* 0x0000000000057919 */ /* 0x000ee20000002500 */
[----:B------:R-:W-:-:S04]  /*0060*/  ULDC.64 UR8, c[0x0][0x238] ;  /* 0x00008e0000087ab9 */ /* 0x000fc80000000a00 */
[----:B------:R-:W4:Y:S08]  /*0070*/  LDC.64 R8, c[0x0][0x248] ;  /* 0x00009200ff087b82 */ /* 0x000f300000000a00 */
[----:B------:R-:W5:Y:S08]  /*0080*/  LDC.64 R22, c[0x0][0x210] ;  /* 0x00008400ff167b82 */ /* 0x000f700000000a00 */
[----:B------:R-:W2:Y:S01]  /*0090*/  LDC.64 R14, c[0x0][0x218] ;  /* 0x00008600ff0e7b82 */ /* 0x000ea20000000a00 */
[----:B-1----:R-:W-:Y:S01]  /*00a0*/  IMAD.SHL.U32 R0, R0, 0x2, RZ ;  /* 0x0000000200007824 */ /* 0x002fe200078e00ff */
[----:B---3--:R-:W-:-:S04]  /*00b0*/  SHF.R.S32.HI R3, RZ, 0x16, R5 ;  /* 0x00000016ff037819 */ /* 0x008fc80000011405 */
[----:B------:R-:W-:Y:S02]  /*00c0*/  LOP3.LUT R0, R0, 0x1fe, RZ, 0xc0, !PT ;  /* 0x000001fe00007812 */ /* 0x000fe400078ec0ff */
[----:B------:R-:W-:-:S03]  /*00d0*/  SGXT R3, R3, 0x1 ;  /* 0x000000010303781a */ /* 0x000fc60000000200 */
[----:B------:R-:W-:-:S05]  /*00e0*/  IMAD R0, R5, 0x200, R0 ;  /* 0x0000020005007824 */ /* 0x000fca00078e0200 */
[----:B------:R-:W-:Y:S02]  /*00f0*/  LEA.HI R3, R3, R0, RZ, 0x8 ;  /* 0x0000000003037211 */ /* 0x000fe400078f40ff */
[----:B------:R-:W-:Y:S02]  /*0100*/  SHF.R.S32.HI R5, RZ, 0x1f, R0 ;  /* 0x0000001fff057819 */ /* 0x000fe40000011400 */
[----:B------:R-:W-:Y:S02]  /*0110*/  SHF.R.S32.HI R2, RZ, 0x8, R3 ;  /* 0x00000008ff027819 */ /* 0x000fe40000011403 */
[----:B------:R-:W-:Y:S02]  /*0120*/  LOP3.LUT R3, R3, 0xffffff00, RZ, 0xc0, !PT ;  /* 0xffffff0003037812 */ /* 0x000fe400078ec0ff */
[----:B------:R-:W-:Y:S02]  /*0130*/  LEA.HI R4, R2, R2, RZ, 0x9 ;  /* 0x0000000202047211 */ /* 0x000fe400078f48ff */
[----:B------:R-:W-:-:S02]  /*0140*/  LEA.HI R5, R5, R0, RZ, 0x11 ;  /* 0x0000000005057211 */ /* 0x000fc400078f88ff */
[----:B------:R-:W-:Y:S01]  /*0150*/  LOP3.LUT R7, R4, 0xfffffe00, RZ, 0xc0, !PT ;  /* 0xfffffe0004077812 */ /* 0x000fe200078ec0ff */
[----:B------:R-:W-:Y:S01]  /*0160*/  IMAD.IADD R4, R0, 0x1, -R3 ;  /* 0x0000000100047824 */ /* 0x000fe200078e0a03 */
[----:B------:R-:W-:Y:S02]  /*0170*/  SHF.R.S32.HI R17, RZ, 0x11, R5 ;  /* 0x00000011ff117819 */ /* 0x000fe40000011405 */
[----:B------:R-:W-:Y:S01]  /*0180*/  LOP3.LUT R5, R5, 0xfffe0000, RZ, 0xc0, !PT ;  /* 0xfffe000005057812 */ /* 0x000fe200078ec0ff */
[----:B------:R-:W-:Y:S02]  /*0190*/  IMAD.IADD R7, R2, 0x1, -R7 ;  /* 0x0000000102077824 */ /* 0x000fe400078e0a07 */
[----:B------:R-:W-:Y:S02]  /*01a0*/  IMAD R4, R17, 0x8000, R4 ;  /* 0x0000800011047824 */ /* 0x000fe400078e0204 */
[C---:B------:R-:W-:Y:S01]  /*01b0*/  IMAD.SHL.U32 R3, R7.reuse, 0x100, RZ ;  /* 0x0000010007037824 */ /* 0x040fe200078e00ff */
[----:B------:R-:W-:Y:S01]  /*01c0*/  ISETP.GE.AND P1, PT, R7, 0x80, PT ;  /* 0x000000800700780c */ /* 0x000fe20003f26270 */
[----:B------:R-:W-:Y:S01]  /*01d0*/  IMAD.IADD R2, R0, 0x1, -R5 ;  /* 0x0000000100027824 */ /* 0x000fe200078e0a05 */
[----:B------:R-:W-:-:S02]  /*01e0*/  SHF.R.S32.HI R6, RZ, 0x1f, R4 ;  /* 0x0000001fff067819 */ /* 0x000fc40000011404 */
[----:B------:R-:W-:Y:S01]  /*01f0*/  IADD3 R10, P0, R3, R4, RZ ;  /* 0x00000004030a7210 */ /* 0x000fe20007f1e0ff */
[----:B------:R-:W-:Y:S01]  /*0200*/  IMAD R17, R17, 0x8000, R2 ;  /* 0x0000800011117824 */ /* 0x000fe200078e0202 */
[----:B------:R-:W-:Y:S02]  /*0210*/  ISETP.GT.AND P2, PT, R7, 0x17f, PT ;  /* 0x0000017f0700780c */ /* 0x000fe40003f44270 */
[----:B------:R-:W-:Y:S01]  /*0220*/  LEA.HI.X.SX32 R11, R3, R6, 0x1, P0 ;  /* 0x00000006030b7211 */ /* 0x000fe200000f0eff */
[C---:B------:R-:W-:Y:S02]  /*0230*/  IMAD.SHL.U32 R20, R10.reuse, 0x4, RZ ;  /* 0x000000040a147824 */ /* 0x040fe400078e00ff */
[C---:B------:R-:W-:Y:S01]  /*0240*/  VIADD R3, R7.reuse, 0xfffffe80 ;  /* 0xfffffe8007037836 */ /* 0x040fe20000000000 */
[----:B------:R-:W-:Y:S02]  /*0250*/  LOP3.LUT R7, R7, 0xffffff80, RZ, 0xc0, !PT ;  /* 0xffffff8007077812 */ /* 0x000fe400078ec0ff */
[----:B------:R-:W-:Y:S01]  /*0260*/  SHF.L.U64.HI R2, R10, 0x2, R11 ;  /* 0x000000020a027819 */ /* 0x000fe2000001020b */
[C---:B------:R-:W-:Y:S01]  /*0270*/  IMAD R5, R3.reuse, 0x100, R4 ;  /* 0x0000010003057824 */ /* 0x040fe200078e0204 */
[----:B------:R-:W-:Y:S01]  /*0280*/  IADD3 R24, P4, R20, UR4, RZ ;  /* 0x0000000414187c10 */ /* 0x000fe2000ff9e0ff */
[----:B----4-:R-:W-:Y:S01]  /*0290*/  IMAD.WIDE R8, R3, 0x4, R8 ;  /* 0x0000000403087825 */ /* 0x010fe200078e0208 */
[----:B------:R-:W-:-:S02]  /*02a0*/  ISETP.NE.AND P3, PT, R7, 0x100, PT ;  /* 0x000001000700780c */ /* 0x000fc40003f65270 */
[----:B------:R-:W-:Y:S01]  /*02b0*/  IADD3.X R25, R2, UR5, RZ, P4, !PT ;  /* 0x0000000502197c10 */ /* 0x000fe2000a7fe4ff */
[----:B------:R-:W-:Y:S01]  /*02c0*/  ULDC.64 UR4, c[0x0][0x228] ;  /* 0x00008a0000047ab9 */ /* 0x000fe20000000a00 */
[----:B------:R-:W-:Y:S02]  /*02d0*/  ISETP.NE.AND P0, PT, R7, 0x80, PT ;  /* 0x000000800700780c */ /* 0x000fe40003f05270 */
[----:B------:R-:W-:Y:S02]  /*02e0*/  CS2R R6, SRZ ;  /* 0x0000000000067805 */ /* 0x000fe4000001ff00 */
[----:B------:R-:W-:Y:S01]  /*02f0*/  IADD3 R26, P4, R20, UR4, RZ ;  /* 0x00000004141a7c10 */ /* 0x000fe2000ff9e0ff */
[----:B--2---:R-:W-:Y:S01]  /*0300*/  IMAD.WIDE R18, R5, 0x4, R18 ;  /* 0x0000000405127825 */ /* 0x004fe200078e0212 */
[----:B------:R-:W-:Y:S02]  /*0310*/  IADD3 R28, P5, R20, UR6, RZ ;  /* 0x00000006141c7c10 */ /* 0x000fe4000ffbe0ff */
[----:B------:R-:W-:-:S02]  /*0320*/  CS2R R4, SRZ ;  /* 0x0000000000047805 */ /* 0x000fc4000001ff00 */
[----:B------:R-:W-:Y:S02]  /*0330*/  IADD3 R20, P6, R20, UR8, RZ ;  /* 0x0000000814147c10 */ /* 0x000fe4000ffde0ff */
[----:B------:R-:W-:Y:S02]  /*0340*/  IADD3.X R29, R2, UR7, RZ, P5, !PT ;  /* 0x00000007021d7c10 */ /* 0x000fe4000affe4ff */
[----:B------:R-:W-:Y:S01]  /*0350*/  IADD3.X R27, R2, UR5, RZ, P4, !PT ;  /* 0x00000005021b7c10 */ /* 0x000fe2000a7fe4ff */
[----:B------:R-:W-:Y:S01]  /*0360*/  ULDC.64 UR4, c[0x0][0x208] ;  /* 0x0000820000047ab9 */ /* 0x000fe20000000a00 */
[----:B------:R-:W-:Y:S02]  /*0370*/  IADD3.X R21, R2, UR9, RZ, P6, !PT ;  /* 0x0000000902157c10 */ /* 0x000fe4000b7fe4ff */
[----:B------:R-:W-:Y:S01]  /*0380*/  CS2R R2, SRZ ;  /* 0x0000000000027805 */ /* 0x000fe2000001ff00 */
[----:B------:R-:W2:Y:S01]  /*0390*/  @!P3 LDG.E.64 R6, desc[UR4][R28.64+-0x40000] ;  /* 0xfc0000041c06b981 */ /* 0x000ea2000c1e1b00 */
[----:B------:R-:W-:Y:S01]  /*03a0*/  CS2R R12, SRZ ;  /* 0x00000000000c7805 */ /* 0x000fe2000001ff00 */
[----:B------:R-:W-:-:S02]  /*03b0*/  IMAD.MOV.U32 R16, RZ, RZ, RZ ;  /* 0x000000ffff107224 */ /* 0x000fc400078e00ff */
[----:B------:R1:W3:Y:S01]  /*03c0*/  @!P0 LDG.E.64 R4, desc[UR4][R26.64+-0x20000] ;  /* 0xfe0000041a048981 */ /* 0x0002e2000c1e1b00 */
[----:B------:R-:W-:-:S03]  /*03d0*/  CS2R R10, SRZ ;  /* 0x00000000000a7805 */ /* 0x000fc6000001ff00 */
[----:B------:R5:W4:Y:S04]  /*03e0*/  @!P0 LDG.E.64 R2, desc[UR4][R24.64+-0x20000] ;  /* 0xfe00000418028981 */ /* 0x000b28000c1e1b00 */
[----:B------:R2:W4:Y:S01]  /*03f0*/  @!P3 LDG.E.64 R12, desc[UR4][R20.64+-0x40000] ;  /* 0xfc000004140cb981 */ /* 0x000522000c1e1b00 */
[----:B01----:R-:W-:-:S03]  /*0400*/  IMAD.WIDE R26, R17, 0x4, R14 ;  /* 0x00000004111a7825 */ /* 0x003fc600078e020e */
[----:B------:R-:W4:Y:S01]  /*0410*/  @P2 LDG.E.EL R16, desc[UR4][R8.64] ;  /* 0x0000000408102981 */ /* 0x000f22000c2e1900 */
[----:B-----5:R-:W-:-:S03]  /*0420*/  IMAD.WIDE R24, R17, 0x4, R22 ;  /* 0x0000000411187825 */ /* 0x020fc600078e0216 */
[----:B------:R0:W5:Y:S01]  /*0430*/  @P2 LDG.E.64 R10, desc[UR4][R18.64] ;  /* 0x00000004120a2981 */ /* 0x000162000c1e1b00 */
[----:B------:R-:W-:Y:S01]  /*0440*/  IMAD.MOV.U32 R17, RZ, RZ, RZ ;  /* 0x000000ffff117224 */ /* 0x000fe200078e00ff */
[----:B------:R-:W-:Y:S02]  /*0450*/  CS2R R14, SRZ ;  /* 0x00000000000e7805 */ /* 0x000fe4000001ff00 */
[----:B------:R-:W-:-:S03]  /*0460*/  CS2R R22, SRZ ;  /* 0x0000000000167805 */ /* 0x000fc6000001ff00 */
[----:B------:R1:W5:Y:S04]  /*0470*/  @P2 LDG.E.EL R17, desc[UR4][R8.64] ;  /* 0x0000000408112981 */ /* 0x000368000c2e1900 */
[----:B------:R-:W5:Y:S04]  /*0480*/  @!P1 LDG.E.64 R14, desc[UR4][R24.64] ;  /* 0x00000004180e9981 */ /* 0x000f68000c1e1b00 */
[----:B------:R-:W5:Y:S01]  /*0490*/  @!P1 LDG.E.64 R22, desc[UR4][R26.64] ;  /* 0x000000041a169981 */ /* 0x000f62000c1e1b00 */
[----:B--2---:R-:W-:Y:S02]  /*04a0*/  SEL R21, R6, RZ, !P3 ;  /* 0x000000ff06157207 */ /* 0x004fe40005800000 */
[----:B0-----:R-:W-:-:S02]  /*04b0*/  SEL R18, R7, RZ, !P3 ;  /* 0x000000ff07127207 */ /* 0x001fc40005800000 */
[----:B------:R-:W0:Y:S01]  /*04c0*/  LDC.64 R6, c[0x0][0x250] ;  /* 0x00009400ff067b82 */ /* 0x000e220000000a00 */
[----:B---3--:R-:W-:Y:S02]  /*04d0*/  SEL R5, R5, RZ, !P0 ;  /* 0x000000ff05057207 */ /* 0x008fe40004000000 */
[----:B----4-:R-:W-:Y:S02]  /*04e0*/  SEL R12, R12, RZ, !P3 ;  /* 0x000000ff0c0c7207 */ /* 0x010fe40005800000 */
[----:B------:R-:W-:-:S03]  /*04f0*/  SEL R29, R16, RZ, P2 ;  /* 0x000000ff101d7207 */ /* 0x000fc60001000000 */
[----:B-1----:R-:W-:Y:S01]  /*0500*/  FADD R9, R21, R12 ;  /* 0x0000000c15097221 */ /* 0x002fe20000000000 */
[----:B-----5:R-:W-:Y:S02]  /*0510*/  SEL R8, R10, RZ, P2 ;  /* 0x000000ff0a087207 */ /* 0x020fe40001000000 */
[----:B------:R-:W-:Y:S02]  /*0520*/  SEL R16, R11, RZ, P2 ;  /* 0x000000ff0b107207 */ /* 0x000fe40001000000 */
[----:B------:R-:W-:Y:S02]  /*0530*/  SEL R19, R2, RZ, !P0 ;  /* 0x000000ff02137207 */ /* 0x000fe40004000000 */
[----:B------:R-:W-:Y:S01]  /*0540*/  SEL R17, R17, RZ, P2 ;  /* 0x000000ff11117207 */ /* 0x000fe20001000000 */
[----:B------:R-:W-:Y:S01]  /*0550*/  FADD R8, R8, R29 ;  /* 0x0000001d08087221 */ /* 0x000fe20000000000 */
[----:B------:R-:W-:Y:S02]  /*0560*/  SEL R2, R4, RZ, !P0 ;  /* 0x000000ff04027207 */ /* 0x000fe40004000000 */
[----:B------:R-:W-:Y:S01]  /*0570*/  SEL R13, R13, RZ, !P3 ;  /* 0x000000ff0d0d7207 */ /* 0x000fe20005800000 */
[----:B------:R-:W-:Y:S01]  /*0580*/  FADD R17, R16, R17 ;  /* 0x0000001110117221 */ /* 0x000fe20000000000 */
[----:B------:R-:W-:Y:S01]  /*0590*/  SEL R12, R3, RZ, !P0 ;  /* 0x000000ff030c7207 */ /* 0x000fe20004000000 */
[----:B------:R-:W-:Y:S01]  /*05a0*/  FADD R2, R19, R2 ;  /* 0x0000000213027221 */ /* 0x000fe20000000000 */
[----:B------:R-:W-:Y:S01]  /*05b0*/  SEL R3, R14, RZ, !P1 ;  /* 0x000000ff0e037207 */ /* 0x000fe20004800000 */
[----:B------:R-:W-:Y:S01]  /*05c0*/  FADD R4, R18, R13 ;  /* 0x0000000d12047221 */ /* 0x000fe20000000000 */
[----:B------:R-:W-:Y:S01]  /*05d0*/  SEL R10, R15, RZ, !P1 ;  /* 0x000000ff0f0a7207 */ /* 0x000fe20004800000 */
[----:B------:R-:W-:Y:S01]  /*05e0*/  FADD R5, R12, R5 ;  /* 0x000000050c057221 */ /* 0x000fe20000000000 */
[----:B------:R-:W-:-:S02]  /*05f0*/  SEL R22, R22, RZ, !P1 ;  /* 0x000000ff16167207 */ /* 0x000fc40004800000 */
[----:B------:R-:W-:Y:S02]  /*0600*/  SEL R23, R23, RZ, !P1 ;  /* 0x000000ff17177207 */ /* 0x000fe40004800000 */
[----:B------:R-:W-:Y:S02]  /*0610*/  @P3 FSEL R9, R8, RZ, P2 ;  /* 0x000000ff08093208 */ /* 0x000fe40001000000 */
[----:B------:R-:W-:Y:S01]  /*0620*/  @P3 FSEL R4, R17, RZ, P2 ;  /* 0x000000ff11043208 */ /* 0x000fe20001000000 */
[----:B------:R-:W-:Y:S01]  /*0630*/  FADD R22, R3, R22 ;  /* 0x0000001603167221 */ /* 0x000fe20000000000 */
[----:B------:R-:W-:Y:S01]  /*0640*/  FADD R23, R10, R23 ;  /* 0x000000170a177221 */ /* 0x000fe20000000000 */
[----:B0-----:R-:W-:Y:S01]  /*0650*/  IMAD.WIDE R6, R0, 0x4, R6 ;  /* 0x0000000400067825 */ /* 0x001fe200078e0206 */
[----:B------:R-:W-:Y:S02]  /*0660*/  @P1 FSEL R22, R2, R9, !P0 ;  /* 0x0000000902161208 */ /* 0x000fe40004000000 */
[----:B------:R-:W-:-:S05]  /*0670*/  @P1 FSEL R23, R5, R4, !P0 ;  /* 0x0000000405171208 */ /* 0x000fca0004000000 */
[----:B------:R-:W-:Y:S01]  /*0680*/  STG.E.64 desc[UR4][R6.64], R22 ;  /* 0x0000001606007986 */ /* 0x000fe2000c101b04 */
[----:B------:R-:W-:Y:S05]  /*0690*/  EXIT ;  /* 0x000000000000794d */ /* 0x000fea0003800000 */
.L_x_0:
[----:B------:R-:W-:-:S00]  /*06a0*/  BRA `(.L_x_0) ;  /* 0xfffffffc00fc7947 */ /* 0x000fc0000383ffff */
[----:B------:R-:W-:-:S00]  /*06b0*/  NOP ;  /* 0x0000000000007918 */ /* 0x000fc00000000000 */
        /* <DEDUP_REMOVED lines=12> */
.L_x_1:


//--------------------- .nv.constant0.triton_poi_fused_cat_42 --------------------------
	.section	.nv.constant0.triton_poi_fused_cat_42,"a",@progbits
	.sectionflags	@""
	.align	4
.nv.constant0.triton_poi_fused_cat_42:
	.zero		604
